//
// Generated by NVIDIA NVVM Compiler
//
// Compiler Build ID: CL-36424714
// Cuda compilation tools, release 13.0, V13.0.88
// Based on NVVM 20.0.0
//

.version 9.0
.target sm_100
.address_size 64

	// .globl	_Z12vectorReducePfS_PKfS_i
.extern .shared .align 16 .b8 sdata[];

.visible .entry _Z12vectorReducePfS_PKfS_i(
	.param .u64 .ptr .align 1 _Z12vectorReducePfS_PKfS_i_param_0,
	.param .u64 .ptr .align 1 _Z12vectorReducePfS_PKfS_i_param_1,
	.param .u64 .ptr .align 1 _Z12vectorReducePfS_PKfS_i_param_2,
	.param .u64 .ptr .align 1 _Z12vectorReducePfS_PKfS_i_param_3,
	.param .u32 _Z12vectorReducePfS_PKfS_i_param_4
)
{
	.reg .pred 	%p<17>;
	.reg .b32 	%r<31>;
	.reg .b32 	%f<9>;
	.reg .b64 	%rd<10>;

	ld.param.u64 	%rd1, [_Z12vectorReducePfS_PKfS_i_param_0];
	ld.param.u64 	%rd2, [_Z12vectorReducePfS_PKfS_i_param_1];
	ld.param.u64 	%rd3, [_Z12vectorReducePfS_PKfS_i_param_2];
	ld.param.u32 	%r7, [_Z12vectorReducePfS_PKfS_i_param_4];
	mov.u32 	%r1, %tid.x;
	mov.u32 	%r8, %ctaid.x;
	mov.u32 	%r30, %ntid.x;
	mad.lo.s32 	%r3, %r8, %r30, %r1;
	setp.ge.u32 	%p1, %r3, %r7;
	mov.f32 	%f8, 0f00000000;
	@%p1 bra 	$L__BB0_2;
	cvta.to.global.u64 	%rd4, %rd1;
	cvta.to.global.u64 	%rd5, %rd3;
	mul.wide.u32 	%rd6, %r3, 4;
	add.s64 	%rd7, %rd4, %rd6;
	ld.global.f32 	%f4, [%rd7];
	add.s64 	%rd8, %rd5, %rd6;
	ld.global.f32 	%f5, [%rd8];
	mul.f32 	%f8, %f4, %f5;
$L__BB0_2:
	cvt.rzi.s32.f32 	%r9, %f8;
	shl.b32 	%r10, %r1, 2;
	mov.u32 	%r11, sdata;
	add.s32 	%r4, %r11, %r10;
	st.shared.u32 	[%r4], %r9;
	bar.sync 	0;
	and.b32  	%r12, %r30, 1;
	setp.eq.b32 	%p2, %r12, 1;
	not.pred 	%p3, %p2;
	setp.lt.u32 	%p4, %r30, 2;
	or.pred  	%p5, %p3, %p4;
	setp.ne.s32 	%p6, %r1, 0;
	or.pred  	%p7, %p6, %p5;
	@%p7 bra 	$L__BB0_4;
	shl.b32 	%r13, %r30, 2;
	add.s32 	%r15, %r11, %r13;
	ld.shared.u32 	%r16, [%r15+-4];
	atom.shared.add.u32 	%r17, [sdata], %r16;
$L__BB0_4:
	setp.lt.u32 	%p8, %r30, 2;
	@%p8 bra 	$L__BB0_10;
$L__BB0_5:
	shr.u32 	%r6, %r30, 1;
	setp.ge.u32 	%p9, %r1, %r6;
	@%p9 bra 	$L__BB0_7;
	shl.b32 	%r18, %r6, 2;
	add.s32 	%r19, %r4, %r18;
	ld.shared.u32 	%r20, [%r19];
	ld.shared.u32 	%r21, [%r4];
	add.s32 	%r22, %r21, %r20;
	st.shared.u32 	[%r4], %r22;
$L__BB0_7:
	setp.ne.s32 	%p10, %r1, 0;
	and.b32  	%r23, %r30, 2;
	setp.eq.s32 	%p11, %r23, 0;
	setp.lt.u32 	%p12, %r30, 4;
	or.pred  	%p13, %p11, %p12;
	or.pred  	%p14, %p10, %p13;
	@%p14 bra 	$L__BB0_9;
	shl.b32 	%r24, %r6, 2;
	add.s32 	%r26, %r11, %r24;
	ld.shared.u32 	%r27, [%r26+-4];
	atom.shared.add.u32 	%r28, [sdata], %r27;
$L__BB0_9:
	bar.sync 	0;
	setp.gt.u32 	%p15, %r30, 3;
	mov.u32 	%r30, %r6;
	@%p15 bra 	$L__BB0_5;
$L__BB0_10:
	setp.ne.s32 	%p16, %r1, 0;
	@%p16 bra 	$L__BB0_12;
	ld.shared.u32 	%r29, [sdata];
	cvt.rn.f32.s32 	%f6, %r29;
	cvta.to.global.u64 	%rd9, %rd2;
	atom.global.add.f32 	%f7, [%rd9], %f6;
$L__BB0_12:
	ret;

}


// ===== COMPILED SASS (sm_100) =====

	.target	sm_100

	.elftype	@"ET_EXEC"


//--------------------- .note.nv.tkinfo           --------------------------
	.section	.note.nv.tkinfo,"",@"SHT_NOTE"
	.sectionflags	@"SHF_NOTE_NV_TKINFO"
	.tkinfo
        /*0018*/ 	.word	0x00000002
        /*0030*/ 	.string	""
        /*0030*/ 	.string	"ptxas"
        /*0030*/ 	.string	"Cuda compilation tools, release 13.0, V13.0.88"
        /*0030*/ 	.string	"Build cuda_13.0.r13.0/compiler.36424714_0"
        /*0030*/ 	.string	"-arch sm_100 -m 64 "



//--------------------- .note.nv.cuinfo           --------------------------
	.section	.note.nv.cuinfo,"",@"SHT_NOTE"
	.sectionflags	@"SHF_NOTE_NV_CUINFO"
        /*0018*/ 	.short	0x0002
        /*001a*/ 	.short	0x0064
        /*001c*/ 	.short	0x0082
	.zero		2


//--------------------- .nv.info                  --------------------------
	.section	.nv.info,"",@"SHT_CUDA_INFO"
	.align	4


	//----- nvinfo : EIATTR_REGCOUNT
	.align		4
        /*0000*/ 	.byte	0x04, 0x2f
        /*0002*/ 	.short	(.L_1 - .L_0)
	.align		4
.L_0:
        /*0004*/ 	.word	index@(_Z12vectorReducePfS_PKfS_i)
        /*0008*/ 	.word	0x0000000c


	//----- nvinfo : EIATTR_FRAME_SIZE
	.align		4
.L_1:
        /*000c*/ 	.byte	0x04, 0x11
        /*000e*/ 	.short	(.L_3 - .L_2)
	.align		4
.L_2:
        /*0010*/ 	.word	index@(_Z12vectorReducePfS_PKfS_i)
        /*0014*/ 	.word	0x00000000


	//----- nvinfo : EIATTR_MIN_STACK_SIZE
	.align		4
.L_3:
        /*0018*/ 	.byte	0x04, 0x12
        /*001a*/ 	.short	(.L_5 - .L_4)
	.align		4
.L_4:
        /*001c*/ 	.word	index@(_Z12vectorReducePfS_PKfS_i)
        /*0020*/ 	.word	0x00000000
.L_5:


//--------------------- .nv.compat                --------------------------
	.section	.nv.compat,"",@"SHT_CUDA_COMPAT_INFO"
	.align	4
        /*0000*/ 	.byte	0x02, 0x09, 0x00, 0x00, 0x02, 0x02, 0x01, 0x00, 0x02, 0x05, 0x05, 0x00, 0x03, 0x07, 0x01, 0x01
        /*0010*/ 	.byte	0x02, 0x03, 0x00, 0x00, 0x02, 0x06, 0x01, 0x00, 0x04, 0x0b, 0x08, 0x00, 0x09, 0x00, 0x00, 0x00
        /*0020*/ 	.byte	0x00, 0x00, 0x00, 0x00


//--------------------- .nv.info._Z12vectorReducePfS_PKfS_i --------------------------
	.section	.nv.info._Z12vectorReducePfS_PKfS_i,"",@"SHT_CUDA_INFO"
	.sectionflags	@""
	.align	4


	//----- nvinfo : EIATTR_CUDA_API_VERSION
	.align		4
        /*0000*/ 	.byte	0x04, 0x37
        /*0002*/ 	.short	(.L_7 - .L_6)
.L_6:
        /*0004*/ 	.word	0x00000082


	//----- nvinfo : EIATTR_KPARAM_INFO
	.align		4
.L_7:
        /*0008*/ 	.byte	0x04, 0x17
        /*000a*/ 	.short	(.L_9 - .L_8)
.L_8:
        /*000c*/ 	.word	0x00000000
        /*0010*/ 	.short	0x0004
        /*0012*/ 	.short	0x0020
        /*0014*/ 	.byte	0x00, 0xf0, 0x11, 0x00


	//----- nvinfo : EIATTR_KPARAM_INFO
	.align		4
.L_9:
        /*0018*/ 	.byte	0x04, 0x17
        /*001a*/ 	.short	(.L_11 - .L_10)
.L_10:
        /*001c*/ 	.word	0x00000000
        /*0020*/ 	.short	0x0003
        /*0022*/ 	.short	0x0018
        /*0024*/ 	.byte	0x00, 0xf5, 0x21, 0x00


	//----- nvinfo : EIATTR_KPARAM_INFO
	.align		4
.L_11:
        /*0028*/ 	.byte	0x04, 0x17
        /*002a*/ 	.short	(.L_13 - .L_12)
.L_12:
        /*002c*/ 	.word	0x00000000
        /*0030*/ 	.short	0x0002
        /*0032*/ 	.short	0x0010
        /*0034*/ 	.byte	0x00, 0xf5, 0x21, 0x00


	//----- nvinfo : EIATTR_KPARAM_INFO
	.align		4
.L_13:
        /*0038*/ 	.byte	0x04, 0x17
        /*003a*/ 	.short	(.L_15 - .L_14)
.L_14:
        /*003c*/ 	.word	0x00000000
        /*0040*/ 	.short	0x0001
        /*0042*/ 	.short	0x0008
        /*0044*/ 	.byte	0x00, 0xf5, 0x21, 0x00


	//----- nvinfo : EIATTR_KPARAM_INFO
	.align		4
.L_15:
        /*0048*/ 	.byte	0x04, 0x17
        /*004a*/ 	.short	(.L_17 - .L_16)
.L_16:
        /*004c*/ 	.word	0x00000000
        /*0050*/ 	.short	0x0000
        /*0052*/ 	.short	0x0000
        /*0054*/ 	.byte	0x00, 0xf5, 0x21, 0x00


	//----- nvinfo : EIATTR_SPARSE_MMA_MASK
	.align		4
.L_17:
        /*0058*/ 	.byte	0x03, 0x50
        /*005a*/ 	.short	0x0000


	//----- nvinfo : EIATTR_MAXREG_COUNT
	.align		4
        /*005c*/ 	.byte	0x03, 0x1b
        /*005e*/ 	.short	0x00ff


	//----- nvinfo : EIATTR_NUM_BARRIERS
	.align		4
        /*0060*/ 	.byte	0x02, 0x4c
        /*0062*/ 	.byte	0x01
	.zero		1


	//----- nvinfo : EIATTR_MERCURY_ISA_VERSION
	.align		4
        /*0064*/ 	.byte	0x03, 0x5f
        /*0066*/ 	.short	0x0101


	//----- nvinfo : EIATTR_INT_WARP_WIDE_INSTR_OFFSETS
	.align		4
        /*0068*/ 	.byte	0x04, 0x31
        /*006a*/ 	.short	(.L_19 - .L_18)


	//   ....[0]....
.L_18:
        /*006c*/ 	.word	0x00000200


	//   ....[1]....
        /*0070*/ 	.word	0x00000380


	//----- nvinfo : EIATTR_VRC_CTA_INIT_COUNT
	.align		4
.L_19:
        /*0074*/ 	.byte	0x02, 0x4a
	.zero		1
	.zero		1


	//----- nvinfo : EIATTR_EXIT_INSTR_OFFSETS
	.align		4
        /*0078*/ 	.byte	0x04, 0x1c
        /*007a*/ 	.short	(.L_21 - .L_20)


	//   ....[0]....
.L_20:
        /*007c*/ 	.word	0x00000480


	//   ....[1]....
        /*0080*/ 	.word	0x00000500


	//----- nvinfo : EIATTR_CRS_STACK_SIZE
	.align		4
.L_21:
        /*0084*/ 	.byte	0x04, 0x1e
        /*0086*/ 	.short	(.L_23 - .L_22)
.L_22:
        /*0088*/ 	.word	0x00000000


	//----- nvinfo : EIATTR_CBANK_PARAM_SIZE
	.align		4
.L_23:
        /*008c*/ 	.byte	0x03, 0x19
        /*008e*/ 	.short	0x0024


	//----- nvinfo : EIATTR_PARAM_CBANK
	.align		4
        /*0090*/ 	.byte	0x04, 0x0a
        /*0092*/ 	.short	(.L_25 - .L_24)
	.align		4
.L_24:
        /*0094*/ 	.word	index@(.nv.constant0._Z12vectorReducePfS_PKfS_i)
        /*0098*/ 	.short	0x0380
        /*009a*/ 	.short	0x0024


	//----- nvinfo : EIATTR_SW_WAR
	.align		4
.L_25:
        /*009c*/ 	.byte	0x04, 0x36
        /*009e*/ 	.short	(.L_27 - .L_26)
.L_26:
        /*00a0*/ 	.word	0x00000008
.L_27:


//--------------------- .nv.callgraph             --------------------------
	.section	.nv.callgraph,"",@"SHT_CUDA_CALLGRAPH"
	.align	4
	.sectionentsize	8
	.align		4
        /*0000*/ 	.word	0x00000000
	.align		4
        /*0004*/ 	.word	0xffffffff
	.align		4
        /*0008*/ 	.word	0x00000000
	.align		4
        /*000c*/ 	.word	0xfffffffe
	.align		4
        /*0010*/ 	.word	0x00000000
	.align		4
        /*0014*/ 	.word	0xfffffffd
	.align		4
        /*0018*/ 	.word	0x00000000
	.align		4
        /*001c*/ 	.word	0xfffffffc


//--------------------- .text._Z12vectorReducePfS_PKfS_i --------------------------
	.section	.text._Z12vectorReducePfS_PKfS_i,"ax",@progbits
	.align	128
        .global         _Z12vectorReducePfS_PKfS_i
        .type           _Z12vectorReducePfS_PKfS_i,@function
        .size           _Z12vectorReducePfS_PKfS_i,(.L_x_7 - _Z12vectorReducePfS_PKfS_i)
        .other          _Z12vectorReducePfS_PKfS_i,@"STO_CUDA_ENTRY STV_DEFAULT"
_Z12vectorReducePfS_PKfS_i:
.text._Z12vectorReducePfS_PKfS_i:
[----:B------:R-:W-:Y:S01]  /*0000*/  LDC R1, c[0x0][0x37c] ;  /* 0x0000df00ff017b82 */ /* 0x000fe20000000800 */
[----:B------:R-:W0:Y:S07]  /*0010*/  S2R R0, SR_TID.X ;  /* 0x0000000000007919 */ /* 0x000e2e0000002100 */
[----:B------:R-:W0:Y:S01]  /*0020*/  S2UR UR4, SR_CTAID.X ;  /* 0x00000000000479c3 */ /* 0x000e220000002500 */
[----:B------:R-:W1:Y:S01]  /*0030*/  LDCU UR5, c[0x0][0x3a0] ;  /* 0x00007400ff0577ac */ /* 0x000e620008000800 */
[----:B------:R-:W2:Y:S06]  /*0040*/  LDCU.64 UR8, c[0x0][0x358] ;  /* 0x00006b00ff0877ac */ /* 0x000eac0008000a00 */
[----:B------:R-:W0:Y:S02]  /*0050*/  LDC R3, c[0x0][0x360] ;  /* 0x0000d800ff037b82 */ /* 0x000e240000000800 */
[----:B0-----:R-:W-:-:S05]  /*0060*/  IMAD R9, R3, UR4, R0 ;  /* 0x0000000403097c24 */ /* 0x001fca000f8e0200 */
[----:B-1----:R-:W-:-:S13]  /*0070*/  ISETP.GE.U32.AND P0, PT, R9, UR5, PT ;  /* 0x0000000509007c0c */ /* 0x002fda000bf06070 */
[----:B------:R-:W0:Y:S08]  /*0080*/  @!P0 LDC.64 R4, c[0x0][0x380] ;  /* 0x0000e000ff048b82 */ /* 0x000e300000000a00 */
[----:B------:R-:W1:Y:S01]  /*0090*/  @!P0 LDC.64 R6, c[0x0][0x390] ;  /* 0x0000e400ff068b82 */ /* 0x000e620000000a00 */
[----:B0-----:R-:W-:-:S06]  /*00a0*/  @!P0 IMAD.WIDE.U32 R4, R9, 0x4, R4 ;  /* 0x0000000409048825 */ /* 0x001fcc00078e0004 */
[----:B--2---:R0:W2:Y:S01]  /*00b0*/  @!P0 LDG.E R4, desc[UR8][R4.64] ;  /* 0x0000000804048981 */ /* 0x0040a2000c1e1900 */
[----:B-1----:R-:W-:-:S06]  /*00c0*/  @!P0 IMAD.WIDE.U32 R6, R9, 0x4, R6 ;  /* 0x0000000409068825 */ /* 0x002fcc00078e0006 */
[----:B------:R-:W2:Y:S01]  /*00d0*/  @!P0 LDG.E R7, desc[UR8][R6.64] ;  /* 0x0000000806078981 */ /* 0x000ea2000c1e1900 */
[----:B------:R-:W1:Y:S01]  /*00e0*/  S2UR UR5, SR_CgaCtaId ;  /* 0x00000000000579c3 */ /* 0x000e620000008800 */
[----:B------:R-:W-:Y:S01]  /*00f0*/  IMAD.MOV.U32 R2, RZ, RZ, RZ ;  /* 0x000000ffff027224 */ /* 0x000fe200078e00ff */
[C---:B------:R-:W-:Y:S02]  /*0100*/  ISETP.GE.U32.AND P1, PT, R3.reuse, 0x2, PT ;  /* 0x000000020300780c */ /* 0x040fe40003f26070 */
[----:B------:R-:W-:Y:S01]  /*0110*/  LOP3.LUT R9, R3, 0x1, RZ, 0xc0, !PT ;  /* 0x0000000103097812 */ /* 0x000fe200078ec0ff */
[----:B------:R-:W-:Y:S01]  /*0120*/  UMOV UR4, 0x400 ;  /* 0x0000040000047882 */ /* 0x000fe20000000000 */
[----:B------:R-:W-:Y:S01]  /*0130*/  BSSY.RECONVERGENT B0, `(.L_x_0) ;  /* 0x0000014000007945 */ /* 0x000fe20003800200 */
[----:B-1----:R-:W-:-:S06]  /*0140*/  ULEA UR4, UR5, UR4, 0x18 ;  /* 0x0000000405047291 */ /* 0x002fcc000f8ec0ff */
[----:B------:R-:W-:-:S04]  /*0150*/  IMAD.U32 R8, RZ, RZ, UR4 ;  /* 0x00000004ff087e24 */ /* 0x000fc8000f8e00ff */
[----:B0-----:R-:W-:Y:S02]  /*0160*/  IMAD R5, R0, 0x4, R8 ;  /* 0x0000000400057824 */ /* 0x001fe400078e0208 */
[----:B--2---:R-:W-:Y:S01]  /*0170*/  @!P0 FMUL R2, R4, R7 ;  /* 0x0000000704028220 */ /* 0x004fe20000400000 */
[----:B------:R-:W-:-:S05]  /*0180*/  ISETP.NE.U32.OR P0, PT, R9, 0x1, !P1 ;  /* 0x000000010900780c */ /* 0x000fca0004f05470 */
[----:B------:R-:W0:Y:S01]  /*0190*/  F2I.TRUNC.NTZ R2, R2 ;  /* 0x0000000200027305 */ /* 0x000e22000020f100 */
[----:B------:R-:W-:Y:S01]  /*01a0*/  ISETP.NE.OR P0, PT, R0, RZ, P0 ;  /* 0x000000ff0000720c */ /* 0x000fe20000705670 */
[----:B0-----:R0:W-:Y:S01]  /*01b0*/  STS [R5], R2 ;  /* 0x0000000205007388 */ /* 0x0011e20000000800 */
[----:B------:R-:W-:Y:S11]  /*01c0*/  BAR.SYNC.DEFER_BLOCKING 0x0 ;  /* 0x0000000000007b1d */ /* 0x000ff60000010000 */
[----:B------:R-:W-:Y:S05]  /*01d0*/  @P0 BRA `(.L_x_1) ;  /* 0x0000000000240947 */ /* 0x000fea0003800000 */
[----:B0-----:R-:W-:Y:S01]  /*01e0*/  IMAD R2, R3, 0x4, R8 ;  /* 0x0000000403027824 */ /* 0x001fe200078e0208 */
[----:B------:R-:W0:Y:S01]  /*01f0*/  S2R R4, SR_LANEID ;  /* 0x0000000000047919 */ /* 0x000e220000000000 */
[----:B------:R-:W-:Y:S02]  /*0200*/  VOTEU.ANY UR4, UPT, PT ;  /* 0x0000000000047886 */ /* 0x000fe400038e0100 */
[----:B------:R-:W-:Y:S02]  /*0210*/  UFLO.U32 UR5, UR4 ;  /* 0x00000004000572bd */ /* 0x000fe400080e0000 */
[----:B------:R-:W1:Y:S01]  /*0220*/  LDS R2, [R2+-0x4] ;  /* 0xfffffc0002027984 */ /* 0x000e620000000800 */
[----:B------:R-:W-:-:S03]  /*0230*/  UPOPC UR4, UR4 ;  /* 0x00000004000472bf */ /* 0x000fc60008000000 */
[----:B0-----:R-:W-:-:S03]  /*0240*/  ISETP.EQ.U32.AND P0, PT, R4, UR5, PT ;  /* 0x0000000504007c0c */ /* 0x001fc6000bf02070 */
[----:B-1----:R-:W-:-:S10]  /*0250*/  IMAD R7, R2, UR4, RZ ;  /* 0x0000000402077c24 */ /* 0x002fd4000f8e02ff */
[----:B------:R1:W-:Y:S02]  /*0260*/  @P0 ATOMS.ADD RZ, [R8], R7 ;  /* 0x0000000708ff038c */ /* 0x0003e40000000000 */
.L_x_1:
[----:B------:R-:W-:Y:S05]  /*0270*/  BSYNC.RECONVERGENT B0 ;  /* 0x0000000000007941 */ /* 0x000fea0003800200 */
.L_x_0:
[----:B------:R-:W-:Y:S05]  /*0280*/  @!P1 BRA `(.L_x_2) ;  /* 0x0000000000789947 */ /* 0x000fea0003800000 */
.L_x_5:
[----:B------:R-:W-:Y:S01]  /*0290*/  SHF.R.U32.HI R9, RZ, 0x1, R3 ;  /* 0x00000001ff097819 */ /* 0x000fe20000011603 */
[----:B------:R-:W-:Y:S01]  /*02a0*/  BSSY.RECONVERGENT B0, `(.L_x_3) ;  /* 0x0000018000007945 */ /* 0x000fe20003800200 */
[C---:B------:R-:W-:Y:S02]  /*02b0*/  LOP3.LUT P0, RZ, R3.reuse, 0x2, RZ, 0xc0, !PT ;  /* 0x0000000203ff7812 */ /* 0x040fe4000780c0ff */
[----:B------:R-:W-:Y:S02]  /*02c0*/  ISETP.GE.U32.AND P1, PT, R0, R9, PT ;  /* 0x000000090000720c */ /* 0x000fe40003f26070 */
[----:B------:R-:W-:-:S04]  /*02d0*/  ISETP.LT.U32.OR P0, PT, R3, 0x4, !P0 ;  /* 0x000000040300780c */ /* 0x000fc80004701470 */
[----:B------:R-:W-:-:S07]  /*02e0*/  ISETP.NE.OR P0, PT, R0, RZ, P0 ;  /* 0x000000ff0000720c */ /* 0x000fce0000705670 */
[----:B0-----:R-:W-:Y:S01]  /*02f0*/  @!P1 IMAD R2, R9, 0x4, R5 ;  /* 0x0000000409029824 */ /* 0x001fe200078e0205 */
[----:B-1----:R-:W-:Y:S05]  /*0300*/  @!P1 LDS R7, [R5] ;  /* 0x0000000005079984 */ /* 0x002fea0000000800 */
[----:B------:R-:W0:Y:S02]  /*0310*/  @!P1 LDS R2, [R2] ;  /* 0x0000000002029984 */ /* 0x000e240000000800 */
[----:B0-----:R-:W-:-:S05]  /*0320*/  @!P1 IMAD.IADD R4, R2, 0x1, R7 ;  /* 0x0000000102049824 */ /* 0x001fca00078e0207 */
[----:B------:R0:W-:Y:S01]  /*0330*/  @!P1 STS [R5], R4 ;  /* 0x0000000405009388 */ /* 0x0001e20000000800 */
[----:B------:R-:W-:Y:S05]  /*0340*/  @P0 BRA `(.L_x_4) ;  /* 0x0000000000340947 */ /* 0x000fea0003800000 */
[----:B------:R-:W-:Y:S01]  /*0350*/  IMAD R2, R9, 0x4, R8 ;  /* 0x0000000409027824 */ /* 0x000fe200078e0208 */
[----:B0-----:R-:W0:Y:S01]  /*0360*/  S2R R4, SR_LANEID ;  /* 0x0000000000047919 */ /* 0x001e220000000000 */
[----:B------:R-:W1:Y:S01]  /*0370*/  S2UR UR6, SR_CgaCtaId ;  /* 0x00000000000679c3 */ /* 0x000e620000008800 */
[----:B------:R-:W-:Y:S01]  /*0380*/  VOTEU.ANY UR4, UPT, PT ;  /* 0x0000000000047886 */ /* 0x000fe200038e0100 */
[----:B------:R-:W-:Y:S01]  /*0390*/  UMOV UR5, 0x400 ;  /* 0x0000040000057882 */ /* 0x000fe20000000000 */
[----:B------:R-:W-:Y:S01]  /*03a0*/  UFLO.U32 UR7, UR4 ;  /* 0x00000004000772bd */ /* 0x000fe200080e0000 */
[----:B------:R-:W2:Y:S01]  /*03b0*/  LDS R2, [R2+-0x4] ;  /* 0xfffffc0002027984 */ /* 0x000ea20000000800 */
[----:B------:R-:W-:Y:S02]  /*03c0*/  UPOPC UR4, UR4 ;  /* 0x00000004000472bf */ /* 0x000fe40008000000 */
[----:B-1----:R-:W-:-:S06]  /*03d0*/  ULEA UR5, UR6, UR5, 0x18 ;  /* 0x0000000506057291 */ /* 0x002fcc000f8ec0ff */
[----:B------:R-:W-:Y:S01]  /*03e0*/  IMAD.U32 R8, RZ, RZ, UR5 ;  /* 0x00000005ff087e24 */ /* 0x000fe2000f8e00ff */
[----:B0-----:R-:W-:Y:S01]  /*03f0*/  ISETP.EQ.U32.AND P0, PT, R4, UR7, PT ;  /* 0x0000000704007c0c */ /* 0x001fe2000bf02070 */
[----:B--2---:R-:W-:-:S12]  /*0400*/  IMAD R7, R2, UR4, RZ ;  /* 0x0000000402077c24 */ /* 0x004fd8000f8e02ff */
[----:B------:R1:W-:Y:S02]  /*0410*/  @P0 ATOMS.ADD RZ, [R8], R7 ;  /* 0x0000000708ff038c */ /* 0x0003e40000000000 */
.L_x_4:
[----:B------:R-:W-:Y:S05]  /*0420*/  BSYNC.RECONVERGENT B0 ;  /* 0x0000000000007941 */ /* 0x000fea0003800200 */
.L_x_3:
[----:B------:R-:W-:Y:S01]  /*0430*/  BAR.SYNC.DEFER_BLOCKING 0x0 ;  /* 0x0000000000007b1d */ /* 0x000fe20000010000 */
[----:B------:R-:W-:Y:S01]  /*0440*/  ISETP.GT.U32.AND P0, PT, R3, 0x3, PT ;  /* 0x000000030300780c */ /* 0x000fe20003f04070 */
[----:B------:R-:W-:-:S12]  /*0450*/  IMAD.MOV.U32 R3, RZ, RZ, R9 ;  /* 0x000000ffff037224 */ /* 0x000fd800078e0009 */
[----:B------:R-:W-:Y:S05]  /*0460*/  @P0 BRA `(.L_x_5) ;  /* 0xfffffffc00880947 */ /* 0x000fea000383ffff */
.L_x_2:
[----:B------:R-:W-:-:S13]  /*0470*/  ISETP.NE.AND P0, PT, R0, RZ, PT ;  /* 0x000000ff0000720c */ /* 0x000fda0003f05270 */
[----:B------:R-:W-:Y:S05]  /*0480*/  @P0 EXIT ;  /* 0x000000000000094d */ /* 0x000fea0003800000 */
[----:B------:R-:W2:Y:S01]  /*0490*/  S2UR UR5, SR_CgaCtaId ;  /* 0x00000000000579c3 */ /* 0x000ea20000008800 */
[----:B------:R-:W-:-:S07]  /*04a0*/  UMOV UR4, 0x400 ;  /* 0x0000040000047882 */ /* 0x000fce0000000000 */
[----:B0-----:R-:W0:Y:S01]  /*04b0*/  LDC.64 R2, c[0x0][0x388] ;  /* 0x0000e200ff027b82 */ /* 0x001e220000000a00 */
[----:B--2---:R-:W-:-:S09]  /*04c0*/  ULEA UR4, UR5, UR4, 0x18 ;  /* 0x0000000405047291 */ /* 0x004fd2000f8ec0ff */
[----:B------:R-:W2:Y:S02]  /*04d0*/  LDS R0, [UR4] ;  /* 0x00000004ff007984 */ /* 0x000ea40008000800 */
[----:B--2---:R-:W-:-:S05]  /*04e0*/  I2FP.F32.S32 R5, R0 ;  /* 0x0000000000057245 */ /* 0x004fca0000201400 */
[----:B0-----:R-:W-:Y:S01]  /*04f0*/  REDG.E.ADD.F32.FTZ.RN.STRONG.GPU desc[UR8][R2.64], R5 ;  /* 0x00000005020079a6 */ /* 0x001fe2000c12f308 */
[----:B------:R-:W-:Y:S05]  /*0500*/  EXIT ;  /* 0x000000000000794d */ /* 0x000fea0003800000 */
.L_x_6:
[----:B------:R-:W-:-:S00]  /*0510*/  BRA `(.L_x_6) ;  /* 0xfffffffc00fc7947 */ /* 0x000fc0000383ffff */
[----:B------:R-:W-:-:S00]  /*0520*/  NOP ;  /* 0x0000000000007918 */ /* 0x000fc00000000000 */
        /* <DEDUP_REMOVED lines=13> */
.L_x_7:


//--------------------- .nv.shared._Z12vectorReducePfS_PKfS_i --------------------------
	.section	.nv.shared._Z12vectorReducePfS_PKfS_i,"aw",@nobits
	.sectionflags	@""
	.align	16
	.zero		1024


//--------------------- .nv.shared.reserved.0     --------------------------
	.section	.nv.shared.reserved.0,"aw",@nobits
	.weak		__nv_reservedSMEM_offset_0_alias
	.size		__nv_reservedSMEM_offset_0_alias, 0, 64
	.other		__nv_reservedSMEM_offset_0_alias,@"STO_CUDA_RESERVED_SHARED STV_DEFAULT"
__nv_reservedSMEM_offset_0_alias:
	.zero		0
	.zero		64


//--------------------- .nv.constant0._Z12vectorReducePfS_PKfS_i --------------------------
	.section	.nv.constant0._Z12vectorReducePfS_PKfS_i,"a",@progbits
	.sectionflags	@""
	.align	4
.nv.constant0._Z12vectorReducePfS_PKfS_i:
	.zero		932


//--------------------- SYMBOLS --------------------------

	.type		.nv.reservedSmem.offset0,@object
	.size		.nv.reservedSmem.offset0,0x4
	.type		.nv.reservedSmem.cap,@object
	.size		.nv.reservedSmem.cap,0x4
